	.headerflags	@"EF_CUDA_TEXMODE_UNIFIED EF_CUDA_64BIT_ADDRESS EF_CUDA_ACCELERATORS EF_CUDA_SM90 EF_CUDA_VIRTUAL_SM(EF_CUDA_SM90)"
	.elftype	@"ET_EXEC"


//--------------------- .nv.info                  --------------------------
	.section	.nv.info,"",@"SHT_CUDA_INFO"
	.align	4


	//----- nvinfo : EIATTR_REGCOUNT
	.align		4
        /*0000*/ 	.byte	0x04, 0x2f
        /*0002*/ 	.short	(.L_1 - .L_0)
	.align		4
.L_0:
        /*0004*/ 	.word	index@(triton_poi_fused_6)
        /*0008*/ 	.word	0x0000001e


	//----- nvinfo : EIATTR_MIN_STACK_SIZE
	.align		4
.L_1:
        /*000c*/ 	.byte	0x04, 0x12
        /*000e*/ 	.short	(.L_3 - .L_2)
	.align		4
.L_2:
        /*0010*/ 	.word	index@(triton_poi_fused_6)
        /*0014*/ 	.word	0x00000000


	//----- nvinfo : EIATTR_FRAME_SIZE
	.align		4
.L_3:
        /*0018*/ 	.byte	0x04, 0x11
        /*001a*/ 	.short	(.L_5 - .L_4)
	.align		4
.L_4:
        /*001c*/ 	.word	index@(triton_poi_fused_6)
        /*0020*/ 	.word	0x00000000


	//----- nvinfo : EIATTR_MIN_STACK_SIZE
	.align		4
.L_5:
        /*0024*/ 	.byte	0x04, 0x12
        /*0026*/ 	.short	(.L_7 - .L_6)
	.align		4
.L_6:
        /*0028*/ 	.word	index@(triton_poi_fused_6)
        /*002c*/ 	.word	0x00000000
.L_7:


//--------------------- .nv.info.triton_poi_fused_6 --------------------------
	.section	.nv.info.triton_poi_fused_6,"",@"SHT_CUDA_INFO"
	.sectionflags	@""
	.align	4


	//----- nvinfo : EIATTR_CUDA_API_VERSION
	.align		4
        /*0000*/ 	.byte	0x04, 0x37
        /*0002*/ 	.short	(.L_9 - .L_8)
.L_8:
        /*0004*/ 	.word	0x0000007c


	//----- nvinfo : EIATTR_KPARAM_INFO
	.align		4
.L_9:
        /*0008*/ 	.byte	0x04, 0x17
        /*000a*/ 	.short	(.L_11 - .L_10)
.L_10:
        /*000c*/ 	.word	0x00000000
        /*0010*/ 	.short	0x0003
        /*0012*/ 	.short	0x0014
        /*0014*/ 	.byte	0x00, 0xf0, 0x11, 0x00


	//----- nvinfo : EIATTR_KPARAM_INFO
	.align		4
.L_11:
        /*0018*/ 	.byte	0x04, 0x17
        /*001a*/ 	.short	(.L_13 - .L_12)
.L_12:
        /*001c*/ 	.word	0x00000000
        /*0020*/ 	.short	0x0002
        /*0022*/ 	.short	0x0010
        /*0024*/ 	.byte	0x00, 0xf0, 0x11, 0x00


	//----- nvinfo : EIATTR_KPARAM_INFO
	.align		4
.L_13:
        /*0028*/ 	.byte	0x04, 0x17
        /*002a*/ 	.short	(.L_15 - .L_14)
.L_14:
        /*002c*/ 	.word	0x00000000
        /*0030*/ 	.short	0x0001
        /*0032*/ 	.short	0x0008
        /*0034*/ 	.byte	0x00, 0xf4, 0x21, 0x00


	//----- nvinfo : EIATTR_KPARAM_INFO
	.align		4
.L_15:
        /*0038*/ 	.byte	0x04, 0x17
        /*003a*/ 	.short	(.L_17 - .L_16)
.L_16:
        /*003c*/ 	.word	0x00000000
        /*0040*/ 	.short	0x0000
        /*0042*/ 	.short	0x0000
        /*0044*/ 	.byte	0x00, 0xf4, 0x21, 0x00


	//----- nvinfo : EIATTR_SPARSE_MMA_MASK
	.align		4
.L_17:
        /*0048*/ 	.byte	0x03, 0x50
        /*004a*/ 	.short	0x0000


	//----- nvinfo : EIATTR_MAXREG_COUNT
	.align		4
        /*004c*/ 	.byte	0x03, 0x1b
        /*004e*/ 	.short	0x00ff


	//----- nvinfo : EIATTR_EXIT_INSTR_OFFSETS
	.align		4
        /*0050*/ 	.byte	0x04, 0x1c
        /*0052*/ 	.short	(.L_19 - .L_18)


	//   ....[0]....
.L_18:
        /*0054*/ 	.word	0x000006c0


	//   ....[1]....
        /*0058*/ 	.word	0x00000710


	//----- nvinfo : EIATTR_REQNTID
	.align		4
.L_19:
        /*005c*/ 	.byte	0x04, 0x10
        /*005e*/ 	.short	(.L_21 - .L_20)
.L_20:
        /*0060*/ 	.word	0x00000080
        /*0064*/ 	.word	0x00000001
        /*0068*/ 	.word	0x00000001


	//----- nvinfo : EIATTR_CBANK_PARAM_SIZE
	.align		4
.L_21:
        /*006c*/ 	.byte	0x03, 0x19
        /*006e*/ 	.short	0x0018


	//----- nvinfo : EIATTR_PARAM_CBANK
	.align		4
        /*0070*/ 	.byte	0x04, 0x0a
        /*0072*/ 	.short	(.L_23 - .L_22)
	.align		4
.L_22:
        /*0074*/ 	.word	index@(.nv.constant0.triton_poi_fused_6)
        /*0078*/ 	.short	0x0210
        /*007a*/ 	.short	0x0018


	//----- nvinfo : EIATTR_SW_WAR
	.align		4
.L_23:
        /*007c*/ 	.byte	0x04, 0x36
        /*007e*/ 	.short	(.L_25 - .L_24)
.L_24:
        /*0080*/ 	.word	0x00000008
.L_25:


//--------------------- .nv.callgraph             --------------------------
	.section	.nv.callgraph,"",@"SHT_CUDA_CALLGRAPH"
	.align	4
	.sectionentsize	8
	.align		4
        /*0000*/ 	.word	0x00000000
	.align		4
        /*0004*/ 	.word	0xffffffff
	.align		4
        /*0008*/ 	.word	0x00000000
	.align		4
        /*000c*/ 	.word	0xfffffffe
	.align		4
        /*0010*/ 	.word	0x00000000
	.align		4
        /*0014*/ 	.word	0xfffffffd
	.align		4
        /*0018*/ 	.word	0x00000000
	.align		4
        /*001c*/ 	.word	0xfffffffc


//--------------------- .text.triton_poi_fused_6  --------------------------
	.section	.text.triton_poi_fused_6,"ax",@progbits
	.sectionflags	@"SHF_BARRIERS=1"
	.align	128
        .global         triton_poi_fused_6
        .type           triton_poi_fused_6,@function
        .size           triton_poi_fused_6,(.L_x_1 - triton_poi_fused_6)
        .other          triton_poi_fused_6,@"STO_CUDA_ENTRY STV_DEFAULT"
triton_poi_fused_6:
.text.triton_poi_fused_6:
[----:B------:R-:W0:Y:S01]  /*0000*/  LDC R1, c[0x0][0x28] ;  /* 0x00000a00ff017b82 */ /* 0x000e220000000800 */
[----:B------:R-:W1:Y:S07]  /*0010*/  S2R R19, SR_CTAID.Z ;  /* 0x0000000000137919 */ /* 0x000e6e0000002700 */
[----:B------:R-:W1:Y:S01]  /*0020*/  S2UR UR4, SR_CTAID.Y ;  /* 0x00000000000479c3 */ /* 0x000e620000002600 */
[----:B------:R-:W-:Y:S01]  /*0030*/  IMAD.MOV.U32 R14, RZ, RZ, RZ ;  /* 0x000000ffff0e7224 */ /* 0x000fe200078e00ff */
[----:B------:R-:W-:Y:S01]  /*0040*/  ULDC.64 UR6, c[0x0][0x208] ;  /* 0x0000820000067ab9 */ /* 0x000fe20000000a00 */
[----:B------:R-:W2:Y:S01]  /*0050*/  S2R R15, SR_CTAID.X ;  /* 0x00000000000f7919 */ /* 0x000ea20000002500 */
[----:B------:R-:W3:Y:S04]  /*0060*/  S2R R18, SR_TID.X ;  /* 0x0000000000127919 */ /* 0x000ee80000002100 */
[----:B------:R-:W1:Y:S08]  /*0070*/  LDC R0, c[0x0][0x10] ;  /* 0x00000400ff007b82 */ /* 0x000e700000000800 */
[----:B------:R-:W4:Y:S01]  /*0080*/  LDC.64 R16, c[0x0][0x210] ;  /* 0x00008400ff107b82 */ /* 0x000f220000000a00 */
[----:B-1----:R-:W-:-:S02]  /*0090*/  IMAD R19, R19, R0, UR4 ;  /* 0x0000000413137e24 */ /* 0x002fc4000f8e0200 */
[----:B--2---:R-:W-:Y:S02]  /*00a0*/  IMAD.SHL.U32 R15, R15, 0x10, RZ ;  /* 0x000000100f0f7824 */ /* 0x004fe400078e00ff */
[----:B------:R-:W-:Y:S01]  /*00b0*/  IMAD.SHL.U32 R19, R19, 0x40, RZ ;  /* 0x0000004013137824 */ /* 0x000fe200078e00ff */
[----:B---3--:R-:W-:Y:S02]  /*00c0*/  SHF.R.U32.HI R0, RZ, 0x4, R18 ;  /* 0x00000004ff007819 */ /* 0x008fe40000011612 */
[----:B------:R-:W-:Y:S02]  /*00d0*/  LOP3.LUT R4, R15, 0xf, R18, 0xf8, !PT ;  /* 0x0000000f0f047812 */ /* 0x000fe400078ef812 */
[----:B------:R-:W-:Y:S02]  /*00e0*/  SGXT.U32 R0, R0, 0x3 ;  /* 0x000000030000781a */ /* 0x000fe40000000000 */
[----:B------:R-:W-:Y:S02]  /*00f0*/  ISETP.GE.AND P0, PT, R4, 0x9, PT ;  /* 0x000000090400780c */ /* 0x000fe40003f06270 */
[----:B------:R-:W-:-:S02]  /*0100*/  LOP3.LUT R3, R19, 0x8, R0, 0xfe, !PT ;  /* 0x0000000813037812 */ /* 0x000fc400078efe00 */
[----:B------:R-:W-:Y:S02]  /*0110*/  LOP3.LUT R2, R19, R0, RZ, 0xfc, !PT ;  /* 0x0000000013027212 */ /* 0x000fe400078efcff */
[C---:B------:R-:W-:Y:S01]  /*0120*/  ISETP.LT.AND P2, PT, R3.reuse, 0x32000, !P0 ;  /* 0x000320000300780c */ /* 0x040fe20004741270 */
[--C-:B------:R-:W-:Y:S01]  /*0130*/  IMAD R3, R3, 0x9, R4.reuse ;  /* 0x0000000903037824 */ /* 0x100fe200078e0204 */
[----:B------:R-:W-:Y:S01]  /*0140*/  LOP3.LUT R6, R19, 0x10, R0, 0xfe, !PT ;  /* 0x0000001013067812 */ /* 0x000fe200078efe00 */
[C---:B------:R-:W-:Y:S01]  /*0150*/  IMAD R5, R2.reuse, 0x9, R4 ;  /* 0x0000000902057824 */ /* 0x040fe200078e0204 */
[----:B------:R-:W-:Y:S02]  /*0160*/  LOP3.LUT R7, R19, 0x18, R0, 0xfe, !PT ;  /* 0x0000001813077812 */ /* 0x000fe400078efe00 */
[----:B------:R-:W-:Y:S01]  /*0170*/  ISETP.LT.AND P1, PT, R2, 0x32000, !P0 ;  /* 0x000320000200780c */ /* 0x000fe20004721270 */
[----:B----4-:R-:W-:Y:S01]  /*0180*/  IMAD.WIDE R2, R3, 0x4, R16 ;  /* 0x0000000403027825 */ /* 0x010fe200078e0210 */
[----:B------:R-:W-:-:S02]  /*0190*/  ISETP.LT.AND P6, PT, R6, 0x32000, !P0 ;  /* 0x000320000600780c */ /* 0x000fc400047c1270 */
[----:B------:R-:W-:Y:S02]  /*01a0*/  LOP3.LUT R8, R19, 0x20, R0, 0xfe, !PT ;  /* 0x0000002013087812 */ /* 0x000fe400078efe00 */
[----:B------:R-:W-:Y:S01]  /*01b0*/  ISETP.LT.AND P5, PT, R7, 0x32000, !P0 ;  /* 0x000320000700780c */ /* 0x000fe200047a1270 */
[----:B------:R1:W2:Y:S01]  /*01c0*/  @P2 LDG.E.EL R14, desc[UR6][R2.64] ;  /* 0x00000006020e2981 */ /* 0x0002a2000c2e1900 */
[----:B------:R-:W-:Y:S02]  /*01d0*/  LOP3.LUT R4, R19, 0x28, R0, 0xfe, !PT ;  /* 0x0000002813047812 */ /* 0x000fe400078efe00 */
[----:B------:R-:W-:Y:S02]  /*01e0*/  LOP3.LUT R6, R19, 0x30, R0, 0xfe, !PT ;  /* 0x0000003013067812 */ /* 0x000fe400078efe00 */
[----:B------:R-:W-:Y:S02]  /*01f0*/  LOP3.LUT R7, R19, 0x38, R0, 0xfe, !PT ;  /* 0x0000003813077812 */ /* 0x000fe400078efe00 */
[----:B------:R-:W-:-:S02]  /*0200*/  ISETP.LT.AND P4, PT, R8, 0x32000, !P0 ;  /* 0x000320000800780c */ /* 0x000fc40004781270 */
[----:B------:R-:W-:Y:S02]  /*0210*/  ISETP.LT.AND P3, PT, R4, 0x32000, !P0 ;  /* 0x000320000400780c */ /* 0x000fe40004761270 */
[----:B------:R-:W-:Y:S02]  /*0220*/  ISETP.LT.AND P2, PT, R6, 0x32000, !P0 ;  /* 0x000320000600780c */ /* 0x000fe40004741270 */
[----:B------:R-:W-:Y:S01]  /*0230*/  ISETP.LT.AND P0, PT, R7, 0x32000, !P0 ;  /* 0x000320000700780c */ /* 0x000fe20004701270 */
[C---:B------:R-:W-:Y:S02]  /*0240*/  VIADD R7, R5.reuse, 0x90 ;  /* 0x0000009005077836 */ /* 0x040fe40000000000 */
[C---:B------:R-:W-:Y:S02]  /*0250*/  VIADD R9, R5.reuse, 0xd8 ;  /* 0x000000d805097836 */ /* 0x040fe40000000000 */
[C---:B------:R-:W-:Y:S02]  /*0260*/  VIADD R11, R5.reuse, 0x120 ;  /* 0x00000120050b7836 */ /* 0x040fe40000000000 */
[----:B------:R-:W-:-:S02]  /*0270*/  VIADD R13, R5, 0x168 ;  /* 0x00000168050d7836 */ /* 0x000fc40000000000 */
[C---:B------:R-:W-:Y:S02]  /*0280*/  VIADD R23, R5.reuse, 0x1b0 ;  /* 0x000001b005177836 */ /* 0x040fe40000000000 */
[C---:B------:R-:W-:Y:S02]  /*0290*/  VIADD R25, R5.reuse, 0x1f8 ;  /* 0x000001f805197836 */ /* 0x040fe40000000000 */
[----:B-1----:R-:W-:-:S04]  /*02a0*/  IMAD.WIDE R2, R5, 0x4, R16 ;  /* 0x0000000405027825 */ /* 0x002fc800078e0210 */
[----:B------:R-:W-:-:S04]  /*02b0*/  IMAD.WIDE R4, R7, 0x4, R16 ;  /* 0x0000000407047825 */ /* 0x000fc800078e0210 */
[----:B------:R-:W-:-:S04]  /*02c0*/  IMAD.WIDE R6, R9, 0x4, R16 ;  /* 0x0000000409067825 */ /* 0x000fc800078e0210 */
[----:B------:R-:W-:Y:S01]  /*02d0*/  IMAD.WIDE R8, R11, 0x4, R16 ;  /* 0x000000040b087825 */ /* 0x000fe200078e0210 */
[----:B------:R-:W-:-:S03]  /*02e0*/  CS2R R20, SRZ ;  /* 0x0000000000147805 */ /* 0x000fc6000001ff00 */
[----:B------:R-:W-:-:S03]  /*02f0*/  IMAD.WIDE R10, R13, 0x4, R16 ;  /* 0x000000040d0a7825 */ /* 0x000fc600078e0210 */
[----:B------:R1:W3:Y:S01]  /*0300*/  @P6 LDG.E.EL R20, desc[UR6][R4.64] ;  /* 0x0000000604146981 */ /* 0x0002e2000c2e1900 */
[--C-:B------:R-:W-:Y:S01]  /*0310*/  IMAD.WIDE R12, R23, 0x4, R16.reuse ;  /* 0x00000004170c7825 */ /* 0x100fe200078e0210 */
[----:B------:R-:W-:Y:S02]  /*0320*/  CS2R R22, SRZ ;  /* 0x0000000000167805 */ /* 0x000fe4000001ff00 */
[----:B------:R-:W4:Y:S01]  /*0330*/  @P5 LDG.E.EL R21, desc[UR6][R6.64] ;  /* 0x0000000606155981 */ /* 0x000f22000c2e1900 */
[----:B------:R-:W-:Y:S01]  /*0340*/  IMAD.WIDE R16, R25, 0x4, R16 ;  /* 0x0000000419107825 */ /* 0x000fe200078e0210 */
[----:B------:R-:W-:Y:S02]  /*0350*/  CS2R R24, SRZ ;  /* 0x0000000000187805 */ /* 0x000fe4000001ff00 */
[----:B------:R-:W5:Y:S01]  /*0360*/  @P4 LDG.E.EL R22, desc[UR6][R8.64] ;  /* 0x0000000608164981 */ /* 0x000f62000c2e1900 */
[----:B------:R-:W-:-:S03]  /*0370*/  IMAD.MOV.U32 R26, RZ, RZ, RZ ;  /* 0x000000ffff1a7224 */ /* 0x000fc600078e00ff */
[----:B------:R-:W5:Y:S04]  /*0380*/  @P3 LDG.E.EL R24, desc[UR6][R10.64] ;  /* 0x000000060a183981 */ /* 0x000f68000c2e1900 */
[----:B------:R1:W5:Y:S04]  /*0390*/  @P2 LDG.E.EL R23, desc[UR6][R12.64] ;  /* 0x000000060c172981 */ /* 0x000368000c2e1900 */
[----:B------:R1:W5:Y:S04]  /*03a0*/  @P1 LDG.E.EL R26, desc[UR6][R2.64] ;  /* 0x00000006021a1981 */ /* 0x000368000c2e1900 */
[----:B------:R-:W5:Y:S01]  /*03b0*/  @P0 LDG.E.EL R25, desc[UR6][R16.64] ;  /* 0x0000000610190981 */ /* 0x000f62000c2e1900 */
[----:B------:R-:W1:Y:S01]  /*03c0*/  S2R R27, SR_TID.X ;  /* 0x00000000001b7919 */ /* 0x000e620000002100 */
[----:B------:R-:W1:Y:S01]  /*03d0*/  S2UR UR5, SR_CgaCtaId ;  /* 0x00000000000579c3 */ /* 0x000e620000008800 */
[----:B------:R-:W-:Y:S01]  /*03e0*/  UMOV UR4, 0x400 ;  /* 0x0000040000047882 */ /* 0x000fe20000000000 */
[----:B-1----:R-:W-:Y:S01]  /*03f0*/  IMAD.SHL.U32 R4, R27, 0x40, RZ ;  /* 0x000000401b047824 */ /* 0x002fe200078e00ff */
[----:B------:R-:W-:-:S04]  /*0400*/  SHF.R.U32.HI R5, RZ, 0x4, R27 ;  /* 0x00000004ff057819 */ /* 0x000fc8000001161b */
[----:B------:R-:W-:Y:S02]  /*0410*/  SGXT.U32 R5, R5, 0x3 ;  /* 0x000000030505781a */ /* 0x000fe40000000000 */
[----:B------:R-:W-:Y:S01]  /*0420*/  LOP3.LUT R4, R4, 0x3c0, RZ, 0xc0, !PT ;  /* 0x000003c004047812 */ /* 0x000fe200078ec0ff */
[----:B0-----:R-:W-:-:S03]  /*0430*/  UPRMT UR4, UR5, 0x654, UR4 ;  /* 0x0000065405047896 */ /* 0x001fc60008000004 */
[----:B------:R-:W-:-:S04]  /*0440*/  LOP3.LUT R5, R4, R5, RZ, 0xfc, !PT ;  /* 0x0000000504057212 */ /* 0x000fc800078efcff */
[----:B------:R-:W-:-:S04]  /*0450*/  LEA.HI R5, R4, R5, RZ, 0x1c ;  /* 0x0000000504057211 */ /* 0x000fc800078fe0ff */
[----:B------:R-:W-:Y:S01]  /*0460*/  LEA R13, R5, UR4, 0x2 ;  /* 0x00000004050d7c11 */ /* 0x000fe2000f8e10ff */
[----:B------:R-:W-:Y:S01]  /*0470*/  IMAD.SHL.U32 R8, R27, 0x4, RZ ;  /* 0x000000041b087824 */ /* 0x000fe200078e00ff */
[----:B------:R-:W-:-:S04]  /*0480*/  SHF.R.U32.HI R2, RZ, 0x2, R27 ;  /* 0x00000002ff027819 */ /* 0x000fc8000001161b */
[----:B------:R-:W-:Y:S02]  /*0490*/  LOP3.LUT R8, R8, 0x1fc, RZ, 0xc0, !PT ;  /* 0x000001fc08087812 */ /* 0x000fe400078ec0ff */
[----:B------:R-:W-:-:S05]  /*04a0*/  LOP3.LUT R3, R2, 0x1c, RZ, 0xc0, !PT ;  /* 0x0000001c02037812 */ /* 0x000fca00078ec0ff */
[----:B------:R-:W-:-:S05]  /*04b0*/  IMAD.IADD R3, R8, 0x1, R3 ;  /* 0x0000000108037824 */ /* 0x000fca00078e0203 */
[----:B------:R-:W-:Y:S01]  /*04c0*/  LEA R4, R3, UR4, 0x2 ;  /* 0x0000000403047c11 */ /* 0x000fe2000f8e10ff */
[----:B------:R-:W-:Y:S01]  /*04d0*/  IMAD.SHL.U32 R18, R18, 0x4, RZ ;  /* 0x0000000412127824 */ /* 0x000fe200078e00ff */
[----:B------:R-:W0:Y:S04]  /*04e0*/  LDC.64 R2, c[0x0][0x218] ;  /* 0x00008600ff027b82 */ /* 0x000e280000000a00 */
[----:B------:R-:W-:-:S05]  /*04f0*/  LOP3.LUT R18, R19, 0x3c, R18, 0xf8, !PT ;  /* 0x0000003c13127812 */ /* 0x000fca00078ef812 */
[----:B------:R-:W-:-:S05]  /*0500*/  IMAD.HI R9, R18, 0x66666667, RZ ;  /* 0x6666666712097827 */ /* 0x000fca00078e02ff */
[----:B------:R-:W-:-:S04]  /*0510*/  SHF.R.U32.HI R10, RZ, 0x1f, R9 ;  /* 0x0000001fff0a7819 */ /* 0x000fc80000011609 */
[----:B------:R-:W-:Y:S02]  /*0520*/  LEA.HI.SX32 R11, R9, R10, 0x19 ;  /* 0x0000000a090b7211 */ /* 0x000fe400078fcaff */
[----:B------:R-:W-:Y:S02]  /*0530*/  LOP3.LUT R10, R8, 0x200, RZ, 0xfc, !PT ;  /* 0x00000200080a7812 */ /* 0x000fe400078efcff */
[----:B------:R-:W-:Y:S01]  /*0540*/  ISETP.GE.AND P0, PT, R18, 0x32000, PT ;  /* 0x000320001200780c */ /* 0x000fe20003f06270 */
[----:B------:R-:W-:Y:S01]  /*0550*/  IMAD R18, R11, -0x140, R18 ;  /* 0xfffffec00b127824 */ /* 0x000fe200078e0212 */
[----:B------:R-:W-:Y:S02]  /*0560*/  LOP3.LUT R9, R15, R0, RZ, 0xfc, !PT ;  /* 0x000000000f097212 */ /* 0x000fe400078efcff */
[----:B------:R-:W-:Y:S02]  /*0570*/  LOP3.LUT R0, R15, 0x8, R0, 0xfe, !PT ;  /* 0x000000080f007812 */ /* 0x000fe400078efe00 */
[----:B------:R-:W-:Y:S01]  /*0580*/  SHF.R.U32.HI R10, RZ, 0x4, R10 ;  /* 0x00000004ff0a7819 */ /* 0x000fe2000001160a */
[----:B------:R-:W-:Y:S01]  /*0590*/  IMAD R18, R11, 0xb40, R18 ;  /* 0x00000b400b127824 */ /* 0x000fe200078e0212 */
[----:B------:R-:W-:-:S02]  /*05a0*/  ISETP.LT.AND P1, PT, R9, 0x9, !P0 ;  /* 0x000000090900780c */ /* 0x000fc40004721270 */
[----:B------:R-:W-:Y:S02]  /*05b0*/  ISETP.LT.AND P0, PT, R0, 0x9, !P0 ;  /* 0x000000090000780c */ /* 0x000fe40004701270 */
[----:B------:R-:W-:Y:S01]  /*05c0*/  LOP3.LUT R11, R10, 0x3c, RZ, 0xc0, !PT ;  /* 0x0000003c0a0b7812 */ /* 0x000fe200078ec0ff */
[----:B------:R-:W-:-:S04]  /*05d0*/  IMAD R9, R9, 0x140, R18 ;  /* 0x0000014009097824 */ /* 0x000fc800078e0212 */
[----:B------:R-:W-:Y:S02]  /*05e0*/  IMAD.IADD R11, R8, 0x1, R11 ;  /* 0x00000001080b7824 */ /* 0x000fe400078e020b */
[----:B0-----:R-:W-:-:S03]  /*05f0*/  IMAD.WIDE R8, R9, 0x4, R2 ;  /* 0x0000000409087825 */ /* 0x001fc600078e0202 */
[----:B------:R-:W-:Y:S01]  /*0600*/  LEA R11, R11, UR4, 0x2 ;  /* 0x000000040b0b7c11 */ /* 0x000fe2000f8e10ff */
[----:B--2---:R-:W-:Y:S04]  /*0610*/  STS [R13+0x20], R14 ;  /* 0x0000200e0d007388 */ /* 0x004fe80000000800 */
[----:B---3--:R-:W-:Y:S04]  /*0620*/  STS [R13+0x40], R20 ;  /* 0x000040140d007388 */ /* 0x008fe80000000800 */
[----:B----4-:R-:W-:Y:S04]  /*0630*/  STS [R13+0x60], R21 ;  /* 0x000060150d007388 */ /* 0x010fe80000000800 */
[----:B-----5:R-:W-:Y:S04]  /*0640*/  STS [R13+0x80], R22 ;  /* 0x000080160d007388 */ /* 0x020fe80000000800 */
[----:B------:R-:W-:Y:S04]  /*0650*/  STS [R13+0xa0], R24 ;  /* 0x0000a0180d007388 */ /* 0x000fe80000000800 */
[----:B------:R-:W-:Y:S04]  /*0660*/  STS [R13+0xc0], R23 ;  /* 0x0000c0170d007388 */ /* 0x000fe80000000800 */
[----:B------:R-:W-:Y:S04]  /*0670*/  STS [R13], R26 ;  /* 0x0000001a0d007388 */ /* 0x000fe80000000800 */
[----:B------:R-:W-:Y:S01]  /*0680*/  STS [R13+0xe0], R25 ;  /* 0x0000e0190d007388 */ /* 0x000fe20000000800 */
[----:B------:R-:W-:Y:S06]  /*0690*/  BAR.SYNC.DEFER_BLOCKING 0x0 ;  /* 0x0000000000007b1d */ /* 0x000fec0000010000 */
[----:B------:R-:W0:Y:S04]  /*06a0*/  LDS.128 R4, [R4] ;  /* 0x0000000004047984 */ /* 0x000e280000000c00 */
[----:B0-----:R0:W-:Y:S02]  /*06b0*/  @P1 STG.E.128 desc[UR6][R8.64], R4 ;  /* 0x0000000408001986 */ /* 0x0011e4000c101d06 */
[----:B0-----:R-:W-:Y:S05]  /*06c0*/  @!P0 EXIT ;  /* 0x000000000000894d */ /* 0x001fea0003800000 */
[----:B0-----:R-:W0:Y:S01]  /*06d0*/  LDS.128 R8, [R11+0x800] ;  /* 0x000800000b087984 */ /* 0x001e220000000c00 */
[----:B------:R-:W-:-:S04]  /*06e0*/  IMAD R5, R0, 0x140, R18 ;  /* 0x0000014000057824 */ /* 0x000fc800078e0212 */
[----:B------:R-:W-:-:S05]  /*06f0*/  IMAD.WIDE R2, R5, 0x4, R2 ;  /* 0x0000000405027825 */ /* 0x000fca00078e0202 */
[----:B0-----:R-:W-:Y:S01]  /*0700*/  STG.E.128 desc[UR6][R2.64], R8 ;  /* 0x0000000802007986 */ /* 0x001fe2000c101d06 */
[----:B------:R-:W-:Y:S05]  /*0710*/  EXIT ;  /* 0x000000000000794d */ /* 0x000fea0003800000 */
.L_x_0:
[----:B------:R-:W-:-:S00]  /*0720*/  BRA `(.L_x_0) ;  /* 0xfffffffc00fc7947 */ /* 0x000fc0000383ffff */
[----:B------:R-:W-:-:S00]  /*0730*/  NOP ;  /* 0x0000000000007918 */ /* 0x000fc00000000000 */
        /* <DEDUP_REMOVED lines=12> */
.L_x_1:


//--------------------- .nv.shared.triton_poi_fused_6 --------------------------
	.section	.nv.shared.triton_poi_fused_6,"aw",@nobits
	.sectionflags	@""
	.align	16
	.zero		1024


//--------------------- .nv.constant0.triton_poi_fused_6 --------------------------
	.section	.nv.constant0.triton_poi_fused_6,"a",@progbits
	.sectionflags	@""
	.align	4
.nv.constant0.triton_poi_fused_6:
	.zero		552
